	.headerflags	@"EF_CUDA_TEXMODE_UNIFIED EF_CUDA_64BIT_ADDRESS EF_CUDA_ACCELERATORS EF_CUDA_SM90 EF_CUDA_VIRTUAL_SM(EF_CUDA_SM90)"
	.elftype	@"ET_EXEC"


//--------------------- .nv.info                  --------------------------
	.section	.nv.info,"",@"SHT_CUDA_INFO"
	.align	4


	//----- nvinfo : EIATTR_REGCOUNT
	.align		4
        /*0000*/ 	.byte	0x04, 0x2f
        /*0002*/ 	.short	(.L_1 - .L_0)
	.align		4
.L_0:
        /*0004*/ 	.word	index@(triton_poi_fused_add_div_exp_le_mul_0)
        /*0008*/ 	.word	0x00000010


	//----- nvinfo : EIATTR_MIN_STACK_SIZE
	.align		4
.L_1:
        /*000c*/ 	.byte	0x04, 0x12
        /*000e*/ 	.short	(.L_3 - .L_2)
	.align		4
.L_2:
        /*0010*/ 	.word	index@(triton_poi_fused_add_div_exp_le_mul_0)
        /*0014*/ 	.word	0x00000000


	//----- nvinfo : EIATTR_FRAME_SIZE
	.align		4
.L_3:
        /*0018*/ 	.byte	0x04, 0x11
        /*001a*/ 	.short	(.L_5 - .L_4)
	.align		4
.L_4:
        /*001c*/ 	.word	index@(triton_poi_fused_add_div_exp_le_mul_0)
        /*0020*/ 	.word	0x00000000


	//----- nvinfo : EIATTR_MIN_STACK_SIZE
	.align		4
.L_5:
        /*0024*/ 	.byte	0x04, 0x12
        /*0026*/ 	.short	(.L_7 - .L_6)
	.align		4
.L_6:
        /*0028*/ 	.word	index@(triton_poi_fused_add_div_exp_le_mul_0)
        /*002c*/ 	.word	0x00000000
.L_7:


//--------------------- .nv.info.triton_poi_fused_add_div_exp_le_mul_0 --------------------------
	.section	.nv.info.triton_poi_fused_add_div_exp_le_mul_0,"",@"SHT_CUDA_INFO"
	.sectionflags	@""
	.align	4


	//----- nvinfo : EIATTR_CUDA_API_VERSION
	.align		4
        /*0000*/ 	.byte	0x04, 0x37
        /*0002*/ 	.short	(.L_9 - .L_8)
.L_8:
        /*0004*/ 	.word	0x0000007c


	//----- nvinfo : EIATTR_KPARAM_INFO
	.align		4
.L_9:
        /*0008*/ 	.byte	0x04, 0x17
        /*000a*/ 	.short	(.L_11 - .L_10)
.L_10:
        /*000c*/ 	.word	0x00000000
        /*0010*/ 	.short	0x0004
        /*0012*/ 	.short	0x0020
        /*0014*/ 	.byte	0x00, 0xf0, 0x11, 0x00


	//----- nvinfo : EIATTR_KPARAM_INFO
	.align		4
.L_11:
        /*0018*/ 	.byte	0x04, 0x17
        /*001a*/ 	.short	(.L_13 - .L_12)
.L_12:
        /*001c*/ 	.word	0x00000000
        /*0020*/ 	.short	0x0003
        /*0022*/ 	.short	0x0018
        /*0024*/ 	.byte	0x00, 0xf4, 0x21, 0x00


	//----- nvinfo : EIATTR_KPARAM_INFO
	.align		4
.L_13:
        /*0028*/ 	.byte	0x04, 0x17
        /*002a*/ 	.short	(.L_15 - .L_14)
.L_14:
        /*002c*/ 	.word	0x00000000
        /*0030*/ 	.short	0x0002
        /*0032*/ 	.short	0x0010
        /*0034*/ 	.byte	0x00, 0xf4, 0x21, 0x00


	//----- nvinfo : EIATTR_KPARAM_INFO
	.align		4
.L_15:
        /*0038*/ 	.byte	0x04, 0x17
        /*003a*/ 	.short	(.L_17 - .L_16)
.L_16:
        /*003c*/ 	.word	0x00000000
        /*0040*/ 	.short	0x0001
        /*0042*/ 	.short	0x0008
        /*0044*/ 	.byte	0x00, 0xf4, 0x21, 0x00


	//----- nvinfo : EIATTR_KPARAM_INFO
	.align		4
.L_17:
        /*0048*/ 	.byte	0x04, 0x17
        /*004a*/ 	.short	(.L_19 - .L_18)
.L_18:
        /*004c*/ 	.word	0x00000000
        /*0050*/ 	.short	0x0000
        /*0052*/ 	.short	0x0000
        /*0054*/ 	.byte	0x00, 0xf4, 0x21, 0x00


	//----- nvinfo : EIATTR_SPARSE_MMA_MASK
	.align		4
.L_19:
        /*0058*/ 	.byte	0x03, 0x50
        /*005a*/ 	.short	0x0000


	//----- nvinfo : EIATTR_MAXREG_COUNT
	.align		4
        /*005c*/ 	.byte	0x03, 0x1b
        /*005e*/ 	.short	0x00ff


	//----- nvinfo : EIATTR_EXIT_INSTR_OFFSETS
	.align		4
        /*0060*/ 	.byte	0x04, 0x1c
        /*0062*/ 	.short	(.L_21 - .L_20)


	//   ....[0]....
.L_20:
        /*0064*/ 	.word	0x000002b0


	//   ....[1]....
        /*0068*/ 	.word	0x000002d0


	//----- nvinfo : EIATTR_REQNTID
	.align		4
.L_21:
        /*006c*/ 	.byte	0x04, 0x10
        /*006e*/ 	.short	(.L_23 - .L_22)
.L_22:
        /*0070*/ 	.word	0x00000080
        /*0074*/ 	.word	0x00000001
        /*0078*/ 	.word	0x00000001


	//----- nvinfo : EIATTR_CRS_STACK_SIZE
	.align		4
.L_23:
        /*007c*/ 	.byte	0x04, 0x1e
        /*007e*/ 	.short	(.L_25 - .L_24)
.L_24:
        /*0080*/ 	.word	0x00000000


	//----- nvinfo : EIATTR_CBANK_PARAM_SIZE
	.align		4
.L_25:
        /*0084*/ 	.byte	0x03, 0x19
        /*0086*/ 	.short	0x0024


	//----- nvinfo : EIATTR_PARAM_CBANK
	.align		4
        /*0088*/ 	.byte	0x04, 0x0a
        /*008a*/ 	.short	(.L_27 - .L_26)
	.align		4
.L_26:
        /*008c*/ 	.word	index@(.nv.constant0.triton_poi_fused_add_div_exp_le_mul_0)
        /*0090*/ 	.short	0x0210
        /*0092*/ 	.short	0x0024


	//----- nvinfo : EIATTR_SW_WAR
	.align		4
.L_27:
        /*0094*/ 	.byte	0x04, 0x36
        /*0096*/ 	.short	(.L_29 - .L_28)
.L_28:
        /*0098*/ 	.word	0x00000008
.L_29:


//--------------------- .nv.callgraph             --------------------------
	.section	.nv.callgraph,"",@"SHT_CUDA_CALLGRAPH"
	.align	4
	.sectionentsize	8
	.align		4
        /*0000*/ 	.word	0x00000000
	.align		4
        /*0004*/ 	.word	0xffffffff
	.align		4
        /*0008*/ 	.word	0x00000000
	.align		4
        /*000c*/ 	.word	0xfffffffe
	.align		4
        /*0010*/ 	.word	0x00000000
	.align		4
        /*0014*/ 	.word	0xfffffffd
	.align		4
        /*0018*/ 	.word	0x00000000
	.align		4
        /*001c*/ 	.word	0xfffffffc


//--------------------- .text.triton_poi_fused_add_div_exp_le_mul_0 --------------------------
	.section	.text.triton_poi_fused_add_div_exp_le_mul_0,"ax",@progbits
	.align	128
        .global         triton_poi_fused_add_div_exp_le_mul_0
        .type           triton_poi_fused_add_div_exp_le_mul_0,@function
        .size           triton_poi_fused_add_div_exp_le_mul_0,(.L_x_3 - triton_poi_fused_add_div_exp_le_mul_0)
        .other          triton_poi_fused_add_div_exp_le_mul_0,@"STO_CUDA_ENTRY STV_DEFAULT"
triton_poi_fused_add_div_exp_le_mul_0:
.text.triton_poi_fused_add_div_exp_le_mul_0:
[----:B------:R-:W0:Y:S02]  /*0000*/  LDC R1, c[0x0][0x28] ;  /* 0x00000a00ff017b82 */ /* 0x000e240000000800 */
[----:B------:R-:W1:Y:S01]  /*0010*/  S2R R0, SR_TID.X ;  /* 0x0000000000007919 */ /* 0x000e620000002100 */
[----:B------:R-:W-:Y:S01]  /*0020*/  ULDC.64 UR4, c[0x0][0x208] ;  /* 0x0000820000047ab9 */ /* 0x000fe20000000a00 */
[----:B------:R-:W-:Y:S01]  /*0030*/  BSSY B0, `(.L_x_0) ;  /* 0x000000a000007945 */ /* 0x000fe20003800000 */
[----:B------:R-:W2:Y:S01]  /*0040*/  S2R R7, SR_CTAID.X ;  /* 0x0000000000077919 */ /* 0x000ea20000002500 */
[----:B-1----:R-:W-:-:S04]  /*0050*/  LOP3.LUT R0, R0, 0x7f, RZ, 0xc0, !PT ;  /* 0x0000007f00007812 */ /* 0x002fc800078ec0ff */
[----:B--2---:R-:W-:Y:S01]  /*0060*/  LEA R7, R7, R0, 0x7 ;  /* 0x0000000007077211 */ /* 0x004fe200078e38ff */
[----:B------:R-:W-:-:S03]  /*0070*/  HFMA2.MMA R0, -RZ, RZ, 0, 0 ;  /* 0x00000000ff007435 */ /* 0x000fc600000001ff */
[----:B------:R-:W-:-:S13]  /*0080*/  ISETP.GE.AND P0, PT, R7, 0x100, PT ;  /* 0x000001000700780c */ /* 0x000fda0003f06270 */
[----:B------:R-:W-:Y:S05]  /*0090*/  @P0 BRA `(.L_x_1) ;  /* 0x00000000000c0947 */ /* 0x000fea0003800000 */
[----:B------:R-:W1:Y:S02]  /*00a0*/  LDC.64 R2, c[0x0][0x210] ;  /* 0x00008400ff027b82 */ /* 0x000e640000000a00 */
[----:B-1----:R-:W-:-:S05]  /*00b0*/  IMAD.WIDE R2, R7, 0x4, R2 ;  /* 0x0000000407027825 */ /* 0x002fca00078e0202 */
[----:B------:R1:W5:Y:S02]  /*00c0*/  LDG.E R0, desc[UR4][R2.64] ;  /* 0x0000000402007981 */ /* 0x000364000c1e1900 */
.L_x_1:
[----:B------:R-:W-:Y:S05]  /*00d0*/  BSYNC B0 ;  /* 0x0000000000007941 */ /* 0x000fea0003800000 */
.L_x_0:
[----:B-----5:R-:W-:Y:S01]  /*00e0*/  FMUL R6, R0, 1.4426950216293334961 ;  /* 0x3fb8aa3b00067820 */ /* 0x020fe20000400000 */
[----:B------:R-:W2:Y:S01]  /*00f0*/  LDC.64 R4, c[0x0][0x220] ;  /* 0x00008800ff047b82 */ /* 0x000ea20000000a00 */
[----:B------:R-:W-:-:S03]  /*0100*/  ULDC.64 UR6, c[0x0][0x228] ;  /* 0x00008a0000067ab9 */ /* 0x000fc60000000a00 */
[----:B------:R-:W-:-:S13]  /*0110*/  FSETP.GEU.AND P1, PT, R6, -126, PT ;  /* 0xc2fc00000600780b */ /* 0x000fda0003f2e000 */
[----:B------:R-:W-:-:S04]  /*0120*/  @!P1 FMUL R6, R6, 0.5 ;  /* 0x3f00000006069820 */ /* 0x000fc80000400000 */
[----:B-1----:R-:W1:Y:S01]  /*0130*/  MUFU.EX2 R2, R6 ;  /* 0x0000000600027308 */ /* 0x002e620000000800 */
[----:B--2---:R-:W-:-:S04]  /*0140*/  IMAD.WIDE R4, R7, 0x4, R4 ;  /* 0x0000000407047825 */ /* 0x004fc800078e0204 */
[----:B-1----:R-:W-:-:S04]  /*0150*/  @!P1 FMUL R2, R2, R2 ;  /* 0x0000000202029220 */ /* 0x002fc80000400000 */
[----:B------:R-:W-:-:S04]  /*0160*/  FADD R3, R2, R2 ;  /* 0x0000000202037221 */ /* 0x000fc80000000000 */
[----:B------:R-:W-:Y:S02]  /*0170*/  FFMA R11, R2, R2, R3 ;  /* 0x00000002020b7223 */ /* 0x000fe40000000003 */
[----:B------:R-:W1:Y:S02]  /*0180*/  LDC.64 R2, c[0x0][0x218] ;  /* 0x00008600ff027b82 */ /* 0x000e640000000a00 */
[C---:B------:R-:W-:Y:S01]  /*0190*/  FADD R8, R11.reuse, 2 ;  /* 0x400000000b087421 */ /* 0x040fe20000000000 */
[----:B------:R-:W-:-:S04]  /*01a0*/  FMUL R6, R11, 0.25 ;  /* 0x3e8000000b067820 */ /* 0x000fc80000400000 */
[C---:B------:R-:W-:Y:S02]  /*01b0*/  FSETP.GT.AND P1, PT, |R8|.reuse, 8.50705917302346158658e+37, PT ;  /* 0x7e8000000800780b */ /* 0x040fe40003f24200 */
[----:B------:R-:W-:Y:S02]  /*01c0*/  FSETP.GEU.AND P2, PT, |R8|, 1.175494350822287508e-38, PT ;  /* 0x008000000800780b */ /* 0x000fe40003f4e200 */
[----:B------:R-:W-:-:S09]  /*01d0*/  FSEL R9, R6, R11, P1 ;  /* 0x0000000b06097208 */ /* 0x000fd20000800000 */
[----:B------:R-:W-:Y:S01]  /*01e0*/  @P1 FMUL R8, R8, 0.25 ;  /* 0x3e80000008081820 */ /* 0x000fe20000400000 */
[----:B------:R-:W-:Y:S01]  /*01f0*/  IADD3 R6, P1, R7, UR6, RZ ;  /* 0x0000000607067c10 */ /* 0x000fe2000ff3e0ff */
[----:B------:R-:W-:Y:S02]  /*0200*/  @!P2 FMUL R9, R9, 16777216 ;  /* 0x4b8000000909a820 */ /* 0x000fe40000400000 */
[----:B------:R-:W-:Y:S01]  /*0210*/  @!P2 FMUL R8, R8, 16777216 ;  /* 0x4b8000000808a820 */ /* 0x000fe20000400000 */
[C---:B-1----:R-:W-:Y:S01]  /*0220*/  IMAD.WIDE R2, R7.reuse, 0x4, R2 ;  /* 0x0000000407027825 */ /* 0x042fe200078e0202 */
[----:B------:R-:W-:Y:S02]  /*0230*/  FSETP.GTU.AND P2, PT, R0, -0.60000002384185791016, PT ;  /* 0xbf19999a0000780b */ /* 0x000fe40003f4c000 */
[----:B------:R-:W-:Y:S02]  /*0240*/  LEA.HI.X.SX32 R7, R7, UR7, 0x1, P1 ;  /* 0x0000000707077c11 */ /* 0x000fe400088f0eff */
[----:B------:R-:W1:Y:S01]  /*0250*/  MUFU.RCP R8, R8 ;  /* 0x0000000800087308 */ /* 0x000e620000001000 */
[----:B------:R2:W-:Y:S01]  /*0260*/  @!P0 STG.E desc[UR4][R2.64], R11 ;  /* 0x0000000b02008986 */ /* 0x0005e2000c101904 */
[----:B------:R-:W-:Y:S01]  /*0270*/  SEL R13, RZ, 0x1, P2 ;  /* 0x00000001ff0d7807 */ /* 0x000fe20001000000 */
[----:B-1----:R-:W-:-:S04]  /*0280*/  FMUL R9, R8, R9 ;  /* 0x0000000908097220 */ /* 0x002fc80000400000 */
[----:B------:R-:W-:-:S05]  /*0290*/  FMUL R9, R9, R0 ;  /* 0x0000000009097220 */ /* 0x000fca0000400000 */
[----:B------:R2:W-:Y:S01]  /*02a0*/  @!P0 STG.E desc[UR4][R4.64], R9 ;  /* 0x0000000904008986 */ /* 0x0005e2000c101904 */
[----:B------:R-:W-:Y:S05]  /*02b0*/  @P0 EXIT ;  /* 0x000000000000094d */ /* 0x000fea0003800000 */
[----:B------:R-:W-:Y:S01]  /*02c0*/  STG.E.U8 desc[UR4][R6.64], R13 ;  /* 0x0000000d06007986 */ /* 0x000fe2000c101104 */
[----:B------:R-:W-:Y:S05]  /*02d0*/  EXIT ;  /* 0x000000000000794d */ /* 0x000fea0003800000 */
.L_x_2:
[----:B------:R-:W-:-:S00]  /*02e0*/  BRA `(.L_x_2) ;  /* 0xfffffffc00fc7947 */ /* 0x000fc0000383ffff */
[----:B------:R-:W-:-:S00]  /*02f0*/  NOP ;  /* 0x0000000000007918 */ /* 0x000fc00000000000 */
        /* <DEDUP_REMOVED lines=8> */
.L_x_3:


//--------------------- .nv.constant0.triton_poi_fused_add_div_exp_le_mul_0 --------------------------
	.section	.nv.constant0.triton_poi_fused_add_div_exp_le_mul_0,"a",@progbits
	.sectionflags	@""
	.align	4
.nv.constant0.triton_poi_fused_add_div_exp_le_mul_0:
	.zero		564
